//
// Generated by NVIDIA NVVM Compiler
//
// Compiler Build ID: CL-36424714
// Cuda compilation tools, release 13.0, V13.0.88
// Based on NVVM 20.0.0
//

.version 9.0
.target sm_100
.address_size 64

	// .globl	_Z14gpu_matrix_mulPdS_S_

.visible .entry _Z14gpu_matrix_mulPdS_S_(
	.param .u64 .ptr .align 1 _Z14gpu_matrix_mulPdS_S__param_0,
	.param .u64 .ptr .align 1 _Z14gpu_matrix_mulPdS_S__param_1,
	.param .u64 .ptr .align 1 _Z14gpu_matrix_mulPdS_S__param_2
)
{
	.reg .pred 	%p<5>;
	.reg .b32 	%r<19>;
	.reg .b64 	%rd<18>;
	.reg .b64 	%fd<52>;

	ld.param.u64 	%rd5, [_Z14gpu_matrix_mulPdS_S__param_0];
	ld.param.u64 	%rd6, [_Z14gpu_matrix_mulPdS_S__param_1];
	ld.param.u64 	%rd7, [_Z14gpu_matrix_mulPdS_S__param_2];
	mov.u32 	%r8, %ctaid.x;
	mov.u32 	%r9, %ntid.x;
	mov.u32 	%r10, %tid.x;
	mad.lo.s32 	%r1, %r8, %r9, %r10;
	mov.u32 	%r11, %ctaid.y;
	mov.u32 	%r12, %ntid.y;
	mov.u32 	%r13, %tid.y;
	mad.lo.s32 	%r14, %r11, %r12, %r13;
	setp.gt.s32 	%p1, %r1, 511;
	setp.gt.u32 	%p2, %r14, 511;
	or.pred  	%p3, %p1, %p2;
	@%p3 bra 	$L__BB0_4;
	shl.b32 	%r3, %r14, 9;
	mul.wide.u32 	%rd8, %r3, 8;
	cvta.to.global.u64 	%rd9, %rd5;
	add.s64 	%rd10, %rd8, %rd9;
	add.s64 	%rd17, %rd10, 64;
	cvta.to.global.u64 	%rd11, %rd6;
	add.s64 	%rd2, %rd11, 32768;
	mov.f64 	%fd51, 0d0000000000000000;
	mov.b32 	%r18, 0;
	mov.u32 	%r17, %r1;
$L__BB0_2:
	mul.wide.s32 	%rd12, %r17, 8;
	add.s64 	%rd13, %rd2, %rd12;
	ld.global.f64 	%fd4, [%rd17+-64];
	ld.global.f64 	%fd5, [%rd13+-32768];
	fma.rn.f64 	%fd6, %fd4, %fd5, %fd51;
	ld.global.f64 	%fd7, [%rd17+-56];
	ld.global.f64 	%fd8, [%rd13+-28672];
	fma.rn.f64 	%fd9, %fd7, %fd8, %fd6;
	ld.global.f64 	%fd10, [%rd17+-48];
	ld.global.f64 	%fd11, [%rd13+-24576];
	fma.rn.f64 	%fd12, %fd10, %fd11, %fd9;
	ld.global.f64 	%fd13, [%rd17+-40];
	ld.global.f64 	%fd14, [%rd13+-20480];
	fma.rn.f64 	%fd15, %fd13, %fd14, %fd12;
	ld.global.f64 	%fd16, [%rd17+-32];
	ld.global.f64 	%fd17, [%rd13+-16384];
	fma.rn.f64 	%fd18, %fd16, %fd17, %fd15;
	ld.global.f64 	%fd19, [%rd17+-24];
	ld.global.f64 	%fd20, [%rd13+-12288];
	fma.rn.f64 	%fd21, %fd19, %fd20, %fd18;
	ld.global.f64 	%fd22, [%rd17+-16];
	ld.global.f64 	%fd23, [%rd13+-8192];
	fma.rn.f64 	%fd24, %fd22, %fd23, %fd21;
	ld.global.f64 	%fd25, [%rd17+-8];
	ld.global.f64 	%fd26, [%rd13+-4096];
	fma.rn.f64 	%fd27, %fd25, %fd26, %fd24;
	ld.global.f64 	%fd28, [%rd17];
	ld.global.f64 	%fd29, [%rd13];
	fma.rn.f64 	%fd30, %fd28, %fd29, %fd27;
	ld.global.f64 	%fd31, [%rd17+8];
	ld.global.f64 	%fd32, [%rd13+4096];
	fma.rn.f64 	%fd33, %fd31, %fd32, %fd30;
	ld.global.f64 	%fd34, [%rd17+16];
	ld.global.f64 	%fd35, [%rd13+8192];
	fma.rn.f64 	%fd36, %fd34, %fd35, %fd33;
	ld.global.f64 	%fd37, [%rd17+24];
	ld.global.f64 	%fd38, [%rd13+12288];
	fma.rn.f64 	%fd39, %fd37, %fd38, %fd36;
	ld.global.f64 	%fd40, [%rd17+32];
	ld.global.f64 	%fd41, [%rd13+16384];
	fma.rn.f64 	%fd42, %fd40, %fd41, %fd39;
	ld.global.f64 	%fd43, [%rd17+40];
	ld.global.f64 	%fd44, [%rd13+20480];
	fma.rn.f64 	%fd45, %fd43, %fd44, %fd42;
	ld.global.f64 	%fd46, [%rd17+48];
	ld.global.f64 	%fd47, [%rd13+24576];
	fma.rn.f64 	%fd48, %fd46, %fd47, %fd45;
	ld.global.f64 	%fd49, [%rd17+56];
	ld.global.f64 	%fd50, [%rd13+28672];
	fma.rn.f64 	%fd51, %fd49, %fd50, %fd48;
	add.s32 	%r18, %r18, 16;
	add.s64 	%rd17, %rd17, 128;
	add.s32 	%r17, %r17, 8192;
	setp.ne.s32 	%p4, %r18, 512;
	@%p4 bra 	$L__BB0_2;
	add.s32 	%r16, %r3, %r1;
	cvta.to.global.u64 	%rd14, %rd7;
	mul.wide.s32 	%rd15, %r16, 8;
	add.s64 	%rd16, %rd14, %rd15;
	st.global.f64 	[%rd16], %fd51;
$L__BB0_4:
	ret;

}


// ===== COMPILED SASS (sm_100) =====

	.target	sm_100

	.elftype	@"ET_EXEC"


//--------------------- .note.nv.tkinfo           --------------------------
	.section	.note.nv.tkinfo,"",@"SHT_NOTE"
	.sectionflags	@"SHF_NOTE_NV_TKINFO"
	.tkinfo
        /*0018*/ 	.word	0x00000002
        /*0030*/ 	.string	""
        /*0030*/ 	.string	"ptxas"
        /*0030*/ 	.string	"Cuda compilation tools, release 13.0, V13.0.88"
        /*0030*/ 	.string	"Build cuda_13.0.r13.0/compiler.36424714_0"
        /*0030*/ 	.string	"-arch sm_100 -m 64 "



//--------------------- .note.nv.cuinfo           --------------------------
	.section	.note.nv.cuinfo,"",@"SHT_NOTE"
	.sectionflags	@"SHF_NOTE_NV_CUINFO"
        /*0018*/ 	.short	0x0002
        /*001a*/ 	.short	0x0064
        /*001c*/ 	.short	0x0082
	.zero		2


//--------------------- .nv.info                  --------------------------
	.section	.nv.info,"",@"SHT_CUDA_INFO"
	.align	4


	//----- nvinfo : EIATTR_REGCOUNT
	.align		4
        /*0000*/ 	.byte	0x04, 0x2f
        /*0002*/ 	.short	(.L_1 - .L_0)
	.align		4
.L_0:
        /*0004*/ 	.word	index@(_Z14gpu_matrix_mulPdS_S_)
        /*0008*/ 	.word	0x0000001c


	//----- nvinfo : EIATTR_FRAME_SIZE
	.align		4
.L_1:
        /*000c*/ 	.byte	0x04, 0x11
        /*000e*/ 	.short	(.L_3 - .L_2)
	.align		4
.L_2:
        /*0010*/ 	.word	index@(_Z14gpu_matrix_mulPdS_S_)
        /*0014*/ 	.word	0x00000000


	//----- nvinfo : EIATTR_MIN_STACK_SIZE
	.align		4
.L_3:
        /*0018*/ 	.byte	0x04, 0x12
        /*001a*/ 	.short	(.L_5 - .L_4)
	.align		4
.L_4:
        /*001c*/ 	.word	index@(_Z14gpu_matrix_mulPdS_S_)
        /*0020*/ 	.word	0x00000000
.L_5:


//--------------------- .nv.compat                --------------------------
	.section	.nv.compat,"",@"SHT_CUDA_COMPAT_INFO"
	.align	4
        /*0000*/ 	.byte	0x02, 0x09, 0x00, 0x00, 0x02, 0x02, 0x01, 0x00, 0x02, 0x05, 0x05, 0x00, 0x03, 0x07, 0x01, 0x01
        /*0010*/ 	.byte	0x02, 0x03, 0x00, 0x00, 0x02, 0x06, 0x01, 0x00, 0x04, 0x0b, 0x08, 0x00, 0x01, 0x00, 0x00, 0x00
        /*0020*/ 	.byte	0x00, 0x00, 0x00, 0x00


//--------------------- .nv.info._Z14gpu_matrix_mulPdS_S_ --------------------------
	.section	.nv.info._Z14gpu_matrix_mulPdS_S_,"",@"SHT_CUDA_INFO"
	.sectionflags	@""
	.align	4


	//----- nvinfo : EIATTR_CUDA_API_VERSION
	.align		4
        /*0000*/ 	.byte	0x04, 0x37
        /*0002*/ 	.short	(.L_7 - .L_6)
.L_6:
        /*0004*/ 	.word	0x00000082


	//----- nvinfo : EIATTR_KPARAM_INFO
	.align		4
.L_7:
        /*0008*/ 	.byte	0x04, 0x17
        /*000a*/ 	.short	(.L_9 - .L_8)
.L_8:
        /*000c*/ 	.word	0x00000000
        /*0010*/ 	.short	0x0002
        /*0012*/ 	.short	0x0010
        /*0014*/ 	.byte	0x00, 0xf5, 0x21, 0x00


	//----- nvinfo : EIATTR_KPARAM_INFO
	.align		4
.L_9:
        /*0018*/ 	.byte	0x04, 0x17
        /*001a*/ 	.short	(.L_11 - .L_10)
.L_10:
        /*001c*/ 	.word	0x00000000
        /*0020*/ 	.short	0x0001
        /*0022*/ 	.short	0x0008
        /*0024*/ 	.byte	0x00, 0xf5, 0x21, 0x00


	//----- nvinfo : EIATTR_KPARAM_INFO
	.align		4
.L_11:
        /*0028*/ 	.byte	0x04, 0x17
        /*002a*/ 	.short	(.L_13 - .L_12)
.L_12:
        /*002c*/ 	.word	0x00000000
        /*0030*/ 	.short	0x0000
        /*0032*/ 	.short	0x0000
        /*0034*/ 	.byte	0x00, 0xf5, 0x21, 0x00


	//----- nvinfo : EIATTR_SPARSE_MMA_MASK
	.align		4
.L_13:
        /*0038*/ 	.byte	0x03, 0x50
        /*003a*/ 	.short	0x0000


	//----- nvinfo : EIATTR_MAXREG_COUNT
	.align		4
        /*003c*/ 	.byte	0x03, 0x1b
        /*003e*/ 	.short	0x00ff


	//----- nvinfo : EIATTR_MERCURY_ISA_VERSION
	.align		4
        /*0040*/ 	.byte	0x03, 0x5f
        /*0042*/ 	.short	0x0101


	//----- nvinfo : EIATTR_VRC_CTA_INIT_COUNT
	.align		4
        /*0044*/ 	.byte	0x02, 0x4a
	.zero		1
	.zero		1


	//----- nvinfo : EIATTR_EXIT_INSTR_OFFSETS
	.align		4
        /*0048*/ 	.byte	0x04, 0x1c
        /*004a*/ 	.short	(.L_15 - .L_14)


	//   ....[0]....
.L_14:
        /*004c*/ 	.word	0x000000b0


	//   ....[1]....
        /*0050*/ 	.word	0x00000570


	//----- nvinfo : EIATTR_CBANK_PARAM_SIZE
	.align		4
.L_15:
        /*0054*/ 	.byte	0x03, 0x19
        /*0056*/ 	.short	0x0018


	//----- nvinfo : EIATTR_PARAM_CBANK
	.align		4
        /*0058*/ 	.byte	0x04, 0x0a
        /*005a*/ 	.short	(.L_17 - .L_16)
	.align		4
.L_16:
        /*005c*/ 	.word	index@(.nv.constant0._Z14gpu_matrix_mulPdS_S_)
        /*0060*/ 	.short	0x0380
        /*0062*/ 	.short	0x0018


	//----- nvinfo : EIATTR_SW_WAR
	.align		4
.L_17:
        /*0064*/ 	.byte	0x04, 0x36
        /*0066*/ 	.short	(.L_19 - .L_18)
.L_18:
        /*0068*/ 	.word	0x00000008
.L_19:


//--------------------- .nv.callgraph             --------------------------
	.section	.nv.callgraph,"",@"SHT_CUDA_CALLGRAPH"
	.align	4
	.sectionentsize	8
	.align		4
        /*0000*/ 	.word	0x00000000
	.align		4
        /*0004*/ 	.word	0xffffffff
	.align		4
        /*0008*/ 	.word	0x00000000
	.align		4
        /*000c*/ 	.word	0xfffffffe
	.align		4
        /*0010*/ 	.word	0x00000000
	.align		4
        /*0014*/ 	.word	0xfffffffd
	.align		4
        /*0018*/ 	.word	0x00000000
	.align		4
        /*001c*/ 	.word	0xfffffffc


//--------------------- .text._Z14gpu_matrix_mulPdS_S_ --------------------------
	.section	.text._Z14gpu_matrix_mulPdS_S_,"ax",@progbits
	.align	128
        .global         _Z14gpu_matrix_mulPdS_S_
        .type           _Z14gpu_matrix_mulPdS_S_,@function
        .size           _Z14gpu_matrix_mulPdS_S_,(.L_x_2 - _Z14gpu_matrix_mulPdS_S_)
        .other          _Z14gpu_matrix_mulPdS_S_,@"STO_CUDA_ENTRY STV_DEFAULT"
_Z14gpu_matrix_mulPdS_S_:
.text._Z14gpu_matrix_mulPdS_S_:
[----:B------:R-:W-:Y:S01]  /*0000*/  LDC R1, c[0x0][0x37c] ;  /* 0x0000df00ff017b82 */ /* 0x000fe20000000800 */
[----:B------:R-:W0:Y:S07]  /*0010*/  S2R R2, SR_TID.Y ;  /* 0x0000000000027919 */ /* 0x000e2e0000002200 */
[----:B------:R-:W1:Y:S01]  /*0020*/  LDC R0, c[0x0][0x360] ;  /* 0x0000d800ff007b82 */ /* 0x000e620000000800 */
[----:B------:R-:W1:Y:S07]  /*0030*/  S2R R3, SR_TID.X ;  /* 0x0000000000037919 */ /* 0x000e6e0000002100 */
[----:B------:R-:W0:Y:S08]  /*0040*/  S2UR UR5, SR_CTAID.Y ;  /* 0x00000000000579c3 */ /* 0x000e300000002600 */
[----:B------:R-:W0:Y:S08]  /*0050*/  LDC R19, c[0x0][0x364] ;  /* 0x0000d900ff137b82 */ /* 0x000e300000000800 */
[----:B------:R-:W1:Y:S01]  /*0060*/  S2UR UR4, SR_CTAID.X ;  /* 0x00000000000479c3 */ /* 0x000e620000002500 */
[----:B0-----:R-:W-:-:S05]  /*0070*/  IMAD R19, R19, UR5, R2 ;  /* 0x0000000513137c24 */ /* 0x001fca000f8e0202 */
[----:B------:R-:W-:Y:S01]  /*0080*/  ISETP.GT.U32.AND P0, PT, R19, 0x1ff, PT ;  /* 0x000001ff1300780c */ /* 0x000fe20003f04070 */
[----:B-1----:R-:W-:-:S05]  /*0090*/  IMAD R0, R0, UR4, R3 ;  /* 0x0000000400007c24 */ /* 0x002fca000f8e0203 */
[----:B------:R-:W-:-:S13]  /*00a0*/  ISETP.GT.OR P0, PT, R0, 0x1ff, P0 ;  /* 0x000001ff0000780c */ /* 0x000fda0000704670 */
[----:B------:R-:W-:Y:S05]  /*00b0*/  @P0 EXIT ;  /* 0x000000000000094d */ /* 0x000fea0003800000 */
[----:B------:R-:W0:Y:S01]  /*00c0*/  LDC.64 R2, c[0x0][0x380] ;  /* 0x0000e000ff027b82 */ /* 0x000e220000000a00 */
[----:B------:R-:W1:Y:S01]  /*00d0*/  LDCU.64 UR6, c[0x0][0x388] ;  /* 0x00007100ff0677ac */ /* 0x000e620008000a00 */
[----:B------:R-:W-:Y:S01]  /*00e0*/  IMAD.SHL.U32 R19, R19, 0x200, RZ ;  /* 0x0000020013137824 */ /* 0x000fe200078e00ff */
[----:B------:R-:W-:Y:S02]  /*00f0*/  MOV R18, R0 ;  /* 0x0000000000127202 */ /* 0x000fe40000000f00 */
[----:B------:R-:W-:Y:S01]  /*0100*/  CS2R R8, SRZ ;  /* 0x0000000000087805 */ /* 0x000fe2000001ff00 */
[----:B------:R-:W2:Y:S01]  /*0110*/  LDCU.64 UR8, c[0x0][0x358] ;  /* 0x00006b00ff0877ac */ /* 0x000ea20008000a00 */
[----:B------:R-:W-:Y:S01]  /*0120*/  UMOV UR4, URZ ;  /* 0x000000ff00047c82 */ /* 0x000fe20008000000 */
[----:B-1----:R-:W-:-:S04]  /*0130*/  UIADD3 UR5, UP0, UPT, UR6, 0x8000, URZ ;  /* 0x0000800006057890 */ /* 0x002fc8000ff1e0ff */
[----:B------:R-:W-:Y:S01]  /*0140*/  UIADD3.X UR6, UPT, UPT, URZ, UR7, URZ, UP0, !UPT ;  /* 0x00000007ff067290 */ /* 0x000fe200087fe4ff */
[----:B0-----:R-:W-:-:S03]  /*0150*/  IMAD.WIDE.U32 R2, R19, 0x8, R2 ;  /* 0x0000000813027825 */ /* 0x001fc600078e0002 */
[----:B------:R-:W-:-:S05]  /*0160*/  IADD3 R10, P0, PT, R2, 0x40, RZ ;  /* 0x00000040020a7810 */ /* 0x000fca0007f1e0ff */
[----:B--2---:R-:W-:-:S08]  /*0170*/  IMAD.X R11, RZ, RZ, R3, P0 ;  /* 0x000000ffff0b7224 */ /* 0x004fd000000e0603 */
.L_x_0:
[----:B------:R-:W-:Y:S01]  /*0180*/  MOV R7, UR6 ;  /* 0x0000000600077c02 */ /* 0x000fe20008000f00 */
[----:B------:R-:W-:Y:S01]  /*0190*/  IMAD.U32 R6, RZ, RZ, UR5 ;  /* 0x00000005ff067e24 */ /* 0x000fe2000f8e00ff */
[----:B------:R-:W-:Y:S01]  /*01a0*/  MOV R5, R11 ;  /* 0x0000000b00057202 */ /* 0x000fe20000000f00 */
[----:B------:R-:W-:Y:S02]  /*01b0*/  IMAD.MOV.U32 R4, RZ, RZ, R10 ;  /* 0x000000ffff047224 */ /* 0x000fe400078e000a */
[----:B------:R-:W-:-:S03]  /*01c0*/  IMAD.WIDE R6, R18, 0x8, R6 ;  /* 0x0000000812067825 */ /* 0x000fc600078e0206 */
[----:B------:R-:W2:Y:S04]  /*01d0*/  LDG.E.64 R10, desc[UR8][R4.64+-0x40] ;  /* 0xffffc008040a7981 */ /* 0x000ea8000c1e1b00 */
[----:B------:R-:W2:Y:S04]  /*01e0*/  LDG.E.64 R24, desc[UR8][R6.64+-0x8000] ;  /* 0xff80000806187981 */ /* 0x000ea8000c1e1b00 */
[----:B------:R-:W3:Y:S04]  /*01f0*/  LDG.E.64 R2, desc[UR8][R4.64+-0x38] ;  /* 0xffffc80804027981 */ /* 0x000ee8000c1e1b00 */
[----:B------:R-:W3:Y:S04]  /*0200*/  LDG.E.64 R12, desc[UR8][R6.64+-0x7000] ;  /* 0xff900008060c7981 */ /* 0x000ee8000c1e1b00 */
[----:B------:R-:W4:Y:S04]  /*0210*/  LDG.E.64 R20, desc[UR8][R4.64+-0x30] ;  /* 0xffffd00804147981 */ /* 0x000f28000c1e1b00 */
[----:B------:R-:W4:Y:S04]  /*0220*/  LDG.E.64 R22, desc[UR8][R6.64+-0x6000] ;  /* 0xffa0000806167981 */ /* 0x000f28000c1e1b00 */
[----:B------:R-:W5:Y:S04]  /*0230*/  LDG.E.64 R14, desc[UR8][R4.64+-0x28] ;  /* 0xffffd808040e7981 */ /* 0x000f68000c1e1b00 */
[----:B------:R-:W5:Y:S01]  /*0240*/  LDG.E.64 R16, desc[UR8][R6.64+-0x5000] ;  /* 0xffb0000806107981 */ /* 0x000f62000c1e1b00 */
[----:B--2---:R-:W-:-:S03]  /*0250*/  DFMA R24, R10, R24, R8 ;  /* 0x000000180a18722b */ /* 0x004fc60000000008 */
[----:B------:R-:W2:Y:S04]  /*0260*/  LDG.E.64 R8, desc[UR8][R4.64+-0x20] ;  /* 0xffffe00804087981 */ /* 0x000ea8000c1e1b00 */
[----:B------:R-:W2:Y:S01]  /*0270*/  LDG.E.64 R10, desc[UR8][R6.64+-0x4000] ;  /* 0xffc00008060a7981 */ /* 0x000ea2000c1e1b00 */
[----:B---3--:R-:W-:-:S03]  /*0280*/  DFMA R24, R2, R12, R24 ;  /* 0x0000000c0218722b */ /* 0x008fc60000000018 */
[----:B------:R-:W3:Y:S04]  /*0290*/  LDG.E.64 R2, desc[UR8][R4.64+-0x18] ;  /* 0xffffe80804027981 */ /* 0x000ee8000c1e1b00 */
[----:B------:R-:W3:Y:S01]  /*02a0*/  LDG.E.64 R12, desc[UR8][R6.64+-0x3000] ;  /* 0xffd00008060c7981 */ /* 0x000ee2000c1e1b00 */
[----:B----4-:R-:W-:-:S03]  /*02b0*/  DFMA R24, R20, R22, R24 ;  /* 0x000000161418722b */ /* 0x010fc60000000018 */
[----:B------:R-:W4:Y:S04]  /*02c0*/  LDG.E.64 R20, desc[UR8][R4.64+-0x10] ;  /* 0xfffff00804147981 */ /* 0x000f28000c1e1b00 */
[----:B------:R-:W4:Y:S01]  /*02d0*/  LDG.E.64 R22, desc[UR8][R6.64+-0x2000] ;  /* 0xffe0000806167981 */ /* 0x000f22000c1e1b00 */
[----:B-----5:R-:W-:-:S03]  /*02e0*/  DFMA R24, R14, R16, R24 ;  /* 0x000000100e18722b */ /* 0x020fc60000000018 */
        /* <DEDUP_REMOVED lines=26> */
[----:B------:R-:W-:Y:S01]  /*0490*/  UIADD3 UR4, UPT, UPT, UR4, 0x10, URZ ;  /* 0x0000001004047890 */ /* 0x000fe2000fffe0ff */
[----:B------:R-:W-:-:S03]  /*04a0*/  IADD3 R18, PT, PT, R18, 0x2000, RZ ;  /* 0x0000200012127810 */ /* 0x000fc60007ffe0ff */
[----:B------:R-:W-:Y:S01]  /*04b0*/  UISETP.NE.AND UP0, UPT, UR4, 0x200, UPT ;  /* 0x000002000400788c */ /* 0x000fe2000bf05270 */
[----:B--2---:R-:W-:Y:S01]  /*04c0*/  DFMA R8, R10, R8, R24 ;  /* 0x000000080a08722b */ /* 0x004fe20000000018 */
[----:B------:R-:W-:-:S05]  /*04d0*/  IADD3 R10, P0, PT, R4, 0x80, RZ ;  /* 0x00000080040a7810 */ /* 0x000fca0007f1e0ff */
[----:B------:R-:W-:Y:S02]  /*04e0*/  IMAD.X R11, RZ, RZ, R5, P0 ;  /* 0x000000ffff0b7224 */ /* 0x000fe400000e0605 */
[----:B---3--:R-:W-:-:S08]  /*04f0*/  DFMA R2, R2, R12, R8 ;  /* 0x0000000c0202722b */ /* 0x008fd00000000008 */
[----:B----4-:R-:W-:-:S08]  /*0500*/  DFMA R2, R20, R22, R2 ;  /* 0x000000161402722b */ /* 0x010fd00000000002 */
[----:B-----5:R-:W-:Y:S01]  /*0510*/  DFMA R8, R14, R16, R2 ;  /* 0x000000100e08722b */ /* 0x020fe20000000002 */
[----:B------:R-:W-:Y:S10]  /*0520*/  BRA.U UP0, `(.L_x_0) ;  /* 0xfffffffd00147547 */ /* 0x000ff4000b83ffff */
[----:B------:R-:W0:Y:S01]  /*0530*/  LDC.64 R2, c[0x0][0x390] ;  /* 0x0000e400ff027b82 */ /* 0x000e220000000a00 */
[----:B------:R-:W-:-:S05]  /*0540*/  IADD3 R19, PT, PT, R0, R19, RZ ;  /* 0x0000001300137210 */ /* 0x000fca0007ffe0ff */
[----:B0-----:R-:W-:-:S05]  /*0550*/  IMAD.WIDE R2, R19, 0x8, R2 ;  /* 0x0000000813027825 */ /* 0x001fca00078e0202 */
[----:B------:R-:W-:Y:S01]  /*0560*/  STG.E.64 desc[UR8][R2.64], R8 ;  /* 0x0000000802007986 */ /* 0x000fe2000c101b08 */
[----:B------:R-:W-:Y:S05]  /*0570*/  EXIT ;  /* 0x000000000000794d */ /* 0x000fea0003800000 */
.L_x_1:
[----:B------:R-:W-:-:S00]  /*0580*/  BRA `(.L_x_1) ;  /* 0xfffffffc00fc7947 */ /* 0x000fc0000383ffff */
[----:B------:R-:W-:-:S00]  /*0590*/  NOP ;  /* 0x0000000000007918 */ /* 0x000fc00000000000 */
        /* <DEDUP_REMOVED lines=14> */
.L_x_2:


//--------------------- .nv.shared.reserved.0     --------------------------
	.section	.nv.shared.reserved.0,"aw",@nobits
	.weak		__nv_reservedSMEM_offset_0_alias
	.size		__nv_reservedSMEM_offset_0_alias, 0, 64
	.other		__nv_reservedSMEM_offset_0_alias,@"STO_CUDA_RESERVED_SHARED STV_DEFAULT"
__nv_reservedSMEM_offset_0_alias:
	.zero		0
	.zero		64


//--------------------- .nv.constant0._Z14gpu_matrix_mulPdS_S_ --------------------------
	.section	.nv.constant0._Z14gpu_matrix_mulPdS_S_,"a",@progbits
	.sectionflags	@""
	.align	4
.nv.constant0._Z14gpu_matrix_mulPdS_S_:
	.zero		920


//--------------------- SYMBOLS --------------------------

	.type		.nv.reservedSmem.offset0,@object
	.size		.nv.reservedSmem.offset0,0x4
